	.headerflags	@"EF_CUDA_TEXMODE_UNIFIED EF_CUDA_64BIT_ADDRESS EF_CUDA_ACCELERATORS EF_CUDA_SM90 EF_CUDA_VIRTUAL_SM(EF_CUDA_SM90)"
	.elftype	@"ET_EXEC"


//--------------------- .nv.info                  --------------------------
	.section	.nv.info,"",@"SHT_CUDA_INFO"
	.align	4


	//----- nvinfo : EIATTR_REGCOUNT
	.align		4
        /*0000*/ 	.byte	0x04, 0x2f
        /*0002*/ 	.short	(.L_1 - .L_0)
	.align		4
.L_0:
        /*0004*/ 	.word	index@(triton_poi_fused__log_softmax__to_copy_index_put_lift_fresh_1)
        /*0008*/ 	.word	0x0000001b


	//----- nvinfo : EIATTR_MIN_STACK_SIZE
	.align		4
.L_1:
        /*000c*/ 	.byte	0x04, 0x12
        /*000e*/ 	.short	(.L_3 - .L_2)
	.align		4
.L_2:
        /*0010*/ 	.word	index@(triton_poi_fused__log_softmax__to_copy_index_put_lift_fresh_1)
        /*0014*/ 	.word	0x00000000


	//----- nvinfo : EIATTR_FRAME_SIZE
	.align		4
.L_3:
        /*0018*/ 	.byte	0x04, 0x11
        /*001a*/ 	.short	(.L_5 - .L_4)
	.align		4
.L_4:
        /*001c*/ 	.word	index@(triton_poi_fused__log_softmax__to_copy_index_put_lift_fresh_1)
        /*0020*/ 	.word	0x00000000


	//----- nvinfo : EIATTR_MIN_STACK_SIZE
	.align		4
.L_5:
        /*0024*/ 	.byte	0x04, 0x12
        /*0026*/ 	.short	(.L_7 - .L_6)
	.align		4
.L_6:
        /*0028*/ 	.word	index@(triton_poi_fused__log_softmax__to_copy_index_put_lift_fresh_1)
        /*002c*/ 	.word	0x00000000
.L_7:


//--------------------- .nv.info.triton_poi_fused__log_softmax__to_copy_index_put_lift_fresh_1 --------------------------
	.section	.nv.info.triton_poi_fused__log_softmax__to_copy_index_put_lift_fresh_1,"",@"SHT_CUDA_INFO"
	.sectionflags	@""
	.align	4


	//----- nvinfo : EIATTR_CUDA_API_VERSION
	.align		4
        /*0000*/ 	.byte	0x04, 0x37
        /*0002*/ 	.short	(.L_9 - .L_8)
.L_8:
        /*0004*/ 	.word	0x0000007c


	//----- nvinfo : EIATTR_KPARAM_INFO
	.align		4
.L_9:
        /*0008*/ 	.byte	0x04, 0x17
        /*000a*/ 	.short	(.L_11 - .L_10)
.L_10:
        /*000c*/ 	.word	0x00000000
        /*0010*/ 	.short	0x0004
        /*0012*/ 	.short	0x0020
        /*0014*/ 	.byte	0x00, 0xf0, 0x11, 0x00


	//----- nvinfo : EIATTR_KPARAM_INFO
	.align		4
.L_11:
        /*0018*/ 	.byte	0x04, 0x17
        /*001a*/ 	.short	(.L_13 - .L_12)
.L_12:
        /*001c*/ 	.word	0x00000000
        /*0020*/ 	.short	0x0003
        /*0022*/ 	.short	0x0018
        /*0024*/ 	.byte	0x00, 0xf4, 0x21, 0x00


	//----- nvinfo : EIATTR_KPARAM_INFO
	.align		4
.L_13:
        /*0028*/ 	.byte	0x04, 0x17
        /*002a*/ 	.short	(.L_15 - .L_14)
.L_14:
        /*002c*/ 	.word	0x00000000
        /*0030*/ 	.short	0x0002
        /*0032*/ 	.short	0x0010
        /*0034*/ 	.byte	0x00, 0xf4, 0x21, 0x00


	//----- nvinfo : EIATTR_KPARAM_INFO
	.align		4
.L_15:
        /*0038*/ 	.byte	0x04, 0x17
        /*003a*/ 	.short	(.L_17 - .L_16)
.L_16:
        /*003c*/ 	.word	0x00000000
        /*0040*/ 	.short	0x0001
        /*0042*/ 	.short	0x0008
        /*0044*/ 	.byte	0x00, 0xf4, 0x21, 0x00


	//----- nvinfo : EIATTR_KPARAM_INFO
	.align		4
.L_17:
        /*0048*/ 	.byte	0x04, 0x17
        /*004a*/ 	.short	(.L_19 - .L_18)
.L_18:
        /*004c*/ 	.word	0x00000000
        /*0050*/ 	.short	0x0000
        /*0052*/ 	.short	0x0000
        /*0054*/ 	.byte	0x00, 0xf4, 0x21, 0x00


	//----- nvinfo : EIATTR_SPARSE_MMA_MASK
	.align		4
.L_19:
        /*0058*/ 	.byte	0x03, 0x50
        /*005a*/ 	.short	0x0000


	//----- nvinfo : EIATTR_MAXREG_COUNT
	.align		4
        /*005c*/ 	.byte	0x03, 0x1b
        /*005e*/ 	.short	0x00ff


	//----- nvinfo : EIATTR_EXIT_INSTR_OFFSETS
	.align		4
        /*0060*/ 	.byte	0x04, 0x1c
        /*0062*/ 	.short	(.L_21 - .L_20)


	//   ....[0]....
.L_20:
        /*0064*/ 	.word	0x00000340


	//   ....[1]....
        /*0068*/ 	.word	0x00000360


	//----- nvinfo : EIATTR_REQNTID
	.align		4
.L_21:
        /*006c*/ 	.byte	0x04, 0x10
        /*006e*/ 	.short	(.L_23 - .L_22)
.L_22:
        /*0070*/ 	.word	0x00000020
        /*0074*/ 	.word	0x00000001
        /*0078*/ 	.word	0x00000001


	//----- nvinfo : EIATTR_CBANK_PARAM_SIZE
	.align		4
.L_23:
        /*007c*/ 	.byte	0x03, 0x19
        /*007e*/ 	.short	0x0024


	//----- nvinfo : EIATTR_PARAM_CBANK
	.align		4
        /*0080*/ 	.byte	0x04, 0x0a
        /*0082*/ 	.short	(.L_25 - .L_24)
	.align		4
.L_24:
        /*0084*/ 	.word	index@(.nv.constant0.triton_poi_fused__log_softmax__to_copy_index_put_lift_fresh_1)
        /*0088*/ 	.short	0x0210
        /*008a*/ 	.short	0x0024


	//----- nvinfo : EIATTR_SW_WAR
	.align		4
.L_25:
        /*008c*/ 	.byte	0x04, 0x36
        /*008e*/ 	.short	(.L_27 - .L_26)
.L_26:
        /*0090*/ 	.word	0x00000008
.L_27:


//--------------------- .nv.callgraph             --------------------------
	.section	.nv.callgraph,"",@"SHT_CUDA_CALLGRAPH"
	.align	4
	.sectionentsize	8
	.align		4
        /*0000*/ 	.word	0x00000000
	.align		4
        /*0004*/ 	.word	0xffffffff
	.align		4
        /*0008*/ 	.word	0x00000000
	.align		4
        /*000c*/ 	.word	0xfffffffe
	.align		4
        /*0010*/ 	.word	0x00000000
	.align		4
        /*0014*/ 	.word	0xfffffffd
	.align		4
        /*0018*/ 	.word	0x00000000
	.align		4
        /*001c*/ 	.word	0xfffffffc


//--------------------- .text.triton_poi_fused__log_softmax__to_copy_index_put_lift_fresh_1 --------------------------
	.section	.text.triton_poi_fused__log_softmax__to_copy_index_put_lift_fresh_1,"ax",@progbits
	.align	128
        .global         triton_poi_fused__log_softmax__to_copy_index_put_lift_fresh_1
        .type           triton_poi_fused__log_softmax__to_copy_index_put_lift_fresh_1,@function
        .size           triton_poi_fused__log_softmax__to_copy_index_put_lift_fresh_1,(.L_x_1 - triton_poi_fused__log_softmax__to_copy_index_put_lift_fresh_1)
        .other          triton_poi_fused__log_softmax__to_copy_index_put_lift_fresh_1,@"STO_CUDA_ENTRY STV_DEFAULT"
triton_poi_fused__log_softmax__to_copy_index_put_lift_fresh_1:
.text.triton_poi_fused__log_softmax__to_copy_index_put_lift_fresh_1:
[----:B------:R-:W0:Y:S01]  /*0000*/  LDC R1, c[0x0][0x28] ;  /* 0x00000a00ff017b82 */ /* 0x000e220000000800 */
[----:B------:R-:W1:Y:S07]  /*0010*/  S2R R24, SR_TID.X ;  /* 0x0000000000187919 */ /* 0x000e6e0000002100 */
[----:B------:R-:W2:Y:S01]  /*0020*/  LDC.64 R6, c[0x0][0x218] ;  /* 0x00008600ff067b82 */ /* 0x000ea20000000a00 */
[----:B------:R-:W-:Y:S02]  /*0030*/  CS2R R12, SRZ ;  /* 0x00000000000c7805 */ /* 0x000fe4000001ff00 */
[----:B------:R-:W-:Y:S01]  /*0040*/  CS2R R14, SRZ ;  /* 0x00000000000e7805 */ /* 0x000fe2000001ff00 */
[----:B------:R-:W3:Y:S01]  /*0050*/  S2R R23, SR_CTAID.X ;  /* 0x0000000000177919 */ /* 0x000ee20000002500 */
[----:B------:R-:W-:-:S03]  /*0060*/  ULDC.64 UR4, c[0x0][0x208] ;  /* 0x0000820000047ab9 */ /* 0x000fc60000000a00 */
[----:B------:R-:W4:Y:S01]  /*0070*/  LDC.64 R2, c[0x0][0x210] ;  /* 0x00008400ff027b82 */ /* 0x000f220000000a00 */
[----:B------:R-:W-:Y:S02]  /*0080*/  CS2R R16, SRZ ;  /* 0x0000000000107805 */ /* 0x000fe4000001ff00 */
[----:B------:R-:W-:Y:S02]  /*0090*/  CS2R R18, SRZ ;  /* 0x0000000000127805 */ /* 0x000fe4000001ff00 */
[----:B------:R-:W-:-:S03]  /*00a0*/  CS2R R8, SRZ ;  /* 0x0000000000087805 */ /* 0x000fc6000001ff00 */
[----:B------:R-:W5:Y:S01]  /*00b0*/  LDC.64 R20, c[0x0][0x228] ;  /* 0x00008a00ff147b82 */ /* 0x000f620000000a00 */
[----:B-1----:R-:W-:-:S05]  /*00c0*/  LOP3.LUT R0, R24, 0xf, RZ, 0xc0, !PT ;  /* 0x0000000f18007812 */ /* 0x002fca00078ec0ff */
[----:B---3--:R-:W-:-:S05]  /*00d0*/  IMAD R23, R23, 0x10, R0 ;  /* 0x0000001017177824 */ /* 0x008fca00078e0200 */
[----:B------:R-:W-:Y:S02]  /*00e0*/  SHF.R.S32.HI R0, RZ, 0x1f, R23 ;  /* 0x0000001fff007819 */ /* 0x000fe40000011417 */
[----:B------:R-:W-:Y:S02]  /*00f0*/  ISETP.GE.AND P0, PT, R23, 0x10, PT ;  /* 0x000000101700780c */ /* 0x000fe40003f06270 */
[----:B------:R-:W-:-:S04]  /*0100*/  LEA.HI R0, R0, R23, RZ, 0x2 ;  /* 0x0000001700007211 */ /* 0x000fc800078f10ff */
[----:B------:R-:W-:-:S05]  /*0110*/  LOP3.LUT R22, R0, 0xfffffffc, RZ, 0xc0, !PT ;  /* 0xfffffffc00167812 */ /* 0x000fca00078ec0ff */
[----:B--2---:R-:W-:-:S05]  /*0120*/  IMAD.WIDE R10, R22, 0x8, R6 ;  /* 0x00000008160a7825 */ /* 0x004fca00078e0206 */
[----:B------:R-:W2:Y:S04]  /*0130*/  @!P0 LDG.E.EL.64 R12, desc[UR4][R10.64] ;  /* 0x000000040a0c8981 */ /* 0x000ea8000c2e1b00 */
[----:B------:R-:W3:Y:S01]  /*0140*/  @!P0 LDG.E.EL.64 R14, desc[UR4][R10.64+0x8] ;  /* 0x000008040a0e8981 */ /* 0x000ee2000c2e1b00 */
[----:B------:R-:W-:-:S03]  /*0150*/  SHF.R.S32.HI R5, RZ, 0x2, R0 ;  /* 0x00000002ff057819 */ /* 0x000fc60000011400 */
[----:B------:R-:W3:Y:S01]  /*0160*/  @!P0 LDG.E.EL.64 R16, desc[UR4][R10.64+0x10] ;  /* 0x000010040a108981 */ /* 0x000ee2000c2e1b00 */
[----:B------:R-:W-:-:S03]  /*0170*/  IMAD.WIDE R6, R23, 0x8, R6 ;  /* 0x0000000817067825 */ /* 0x000fc600078e0206 */
[----:B------:R1:W5:Y:S01]  /*0180*/  @!P0 LDG.E.EL.64 R18, desc[UR4][R10.64+0x18] ;  /* 0x000018040a128981 */ /* 0x000362000c2e1b00 */
[----:B----4-:R-:W-:Y:S01]  /*0190*/  IMAD.WIDE R2, R5, 0x8, R2 ;  /* 0x0000000805027825 */ /* 0x010fe200078e0202 */
[----:B------:R-:W-:Y:S02]  /*01a0*/  CS2R R4, SRZ ;  /* 0x0000000000047805 */ /* 0x000fe4000001ff00 */
[----:B------:R-:W4:Y:S04]  /*01b0*/  @!P0 LDG.E.64 R8, desc[UR4][R6.64] ;  /* 0x0000000406088981 */ /* 0x000f28000c1e1b00 */
[----:B------:R1:W4:Y:S02]  /*01c0*/  @!P0 LDG.E.EL.64 R4, desc[UR4][R2.64] ;  /* 0x0000000402048981 */ /* 0x000324000c2e1b00 */
[----:B-1----:R-:W1:Y:S01]  /*01d0*/  LDC.64 R10, c[0x0][0x220] ;  /* 0x00008800ff0a7b82 */ /* 0x002e620000000a00 */
[----:B0-----:R-:W-:Y:S01]  /*01e0*/  IMAD.IADD R3, R23, 0x1, -R22 ;  /* 0x0000000117037824 */ /* 0x001fe200078e0a16 */
[----:B--2---:R-:W-:Y:S08]  /*01f0*/  I2F.S64 R12, R12 ;  /* 0x0000000c000c7312 */ /* 0x004ff00000301400 */
[----:B---3--:R-:W0:Y:S08]  /*0200*/  I2F.S64 R15, R14 ;  /* 0x0000000e000f7312 */ /* 0x008e300000301400 */
[----:B------:R-:W2:Y:S01]  /*0210*/  I2F.S64 R17, R16 ;  /* 0x0000001000117312 */ /* 0x000ea20000301400 */
[----:B----4-:R-:W-:-:S02]  /*0220*/  ISETP.NE.U32.AND P2, PT, R4, R3, PT ;  /* 0x000000030400720c */ /* 0x010fc40003f45070 */
[----:B------:R-:W-:Y:S02]  /*0230*/  SHF.R.S32.HI R3, RZ, 0x1f, R3 ;  /* 0x0000001fff037819 */ /* 0x000fe40000011403 */
[----:B0-----:R-:W-:-:S03]  /*0240*/  FSETP.GT.AND P0, PT, R12, R15, PT ;  /* 0x0000000f0c00720b */ /* 0x001fc60003f04000 */
[----:B-----5:R-:W0:Y:S01]  /*0250*/  I2F.S64 R19, R18 ;  /* 0x0000001200137312 */ /* 0x020e220000301400 */
[----:B------:R-:W-:Y:S02]  /*0260*/  FSEL R0, R12, R15, P0 ;  /* 0x0000000f0c007208 */ /* 0x000fe40000000000 */
[----:B------:R-:W-:Y:S02]  /*0270*/  LOP3.LUT P0, RZ, R24, 0x10, RZ, 0xc0, !PT ;  /* 0x0000001018ff7812 */ /* 0x000fe4000780c0ff */
[----:B--2---:R-:W-:-:S03]  /*0280*/  FSETP.GT.AND P1, PT, R0, R17, PT ;  /* 0x000000110000720b */ /* 0x004fc60003f24000 */
[----:B------:R-:W2:Y:S01]  /*0290*/  I2F.S64 R8, R8 ;  /* 0x0000000800087312 */ /* 0x000ea20000301400 */
[----:B------:R-:W-:Y:S02]  /*02a0*/  ISETP.LT.AND P0, PT, R23, 0x10, !P0 ;  /* 0x000000101700780c */ /* 0x000fe40004701270 */
[----:B------:R-:W-:Y:S02]  /*02b0*/  FSEL R0, R0, R17, P1 ;  /* 0x0000001100007208 */ /* 0x000fe40000800000 */
[----:B------:R-:W-:Y:S01]  /*02c0*/  ISETP.NE.AND.EX P1, PT, R5, R3, PT, P2 ;  /* 0x000000030500720c */ /* 0x000fe20003f25320 */
[----:B-1----:R-:W-:Y:S01]  /*02d0*/  IMAD.WIDE R2, R23, 0x4, R10 ;  /* 0x0000000417027825 */ /* 0x002fe200078e020a */
[----:B0-----:R-:W-:-:S03]  /*02e0*/  FSETP.GT.AND P2, PT, R0, R19, PT ;  /* 0x000000130000720b */ /* 0x001fc60003f44000 */
[----:B------:R-:W-:Y:S01]  /*02f0*/  IMAD.WIDE R4, R23, 0x4, R20 ;  /* 0x0000000417047825 */ /* 0x000fe200078e0214 */
[----:B------:R-:W-:Y:S02]  /*0300*/  FSEL R19, R0, R19, P2 ;  /* 0x0000001300137208 */ /* 0x000fe40001000000 */
[----:B--2---:R-:W-:-:S03]  /*0310*/  SEL R7, R8, 0xc9742400, P1 ;  /* 0xc974240008077807 */ /* 0x004fc60000800000 */
[----:B------:R-:W-:Y:S02]  /*0320*/  FADD R19, R8, -R19 ;  /* 0x8000001308137221 */ /* 0x000fe40000000000 */
[----:B------:R0:W-:Y:S02]  /*0330*/  @P0 STG.E desc[UR4][R2.64], R7 ;  /* 0x0000000702000986 */ /* 0x0001e4000c101904 */
[----:B0-----:R-:W-:Y:S05]  /*0340*/  @!P0 EXIT ;  /* 0x000000000000894d */ /* 0x001fea0003800000 */
[----:B------:R-:W-:Y:S01]  /*0350*/  STG.E desc[UR4][R4.64], R19 ;  /* 0x0000001304007986 */ /* 0x000fe2000c101904 */
[----:B------:R-:W-:Y:S05]  /*0360*/  EXIT ;  /* 0x000000000000794d */ /* 0x000fea0003800000 */
.L_x_0:
[----:B------:R-:W-:-:S00]  /*0370*/  BRA `(.L_x_0) ;  /* 0xfffffffc00fc7947 */ /* 0x000fc0000383ffff */
[----:B------:R-:W-:-:S00]  /*0380*/  NOP ;  /* 0x0000000000007918 */ /* 0x000fc00000000000 */
[----:B------:R-:W-:-:S00]  /*0390*/  NOP ;  /* 0x0000000000007918 */ /* 0x000fc00000000000 */
[----:B------:R-:W-:-:S00]  /*03a0*/  NOP ;  /* 0x0000000000007918 */ /* 0x000fc00000000000 */
[----:B------:R-:W-:-:S00]  /*03b0*/  NOP ;  /* 0x0000000000007918 */ /* 0x000fc00000000000 */
[----:B------:R-:W-:-:S00]  /*03c0*/  NOP ;  /* 0x0000000000007918 */ /* 0x000fc00000000000 */
[----:B------:R-:W-:-:S00]  /*03d0*/  NOP ;  /* 0x0000000000007918 */ /* 0x000fc00000000000 */
[----:B------:R-:W-:-:S00]  /*03e0*/  NOP ;  /* 0x0000000000007918 */ /* 0x000fc00000000000 */
[----:B------:R-:W-:-:S00]  /*03f0*/  NOP ;  /* 0x0000000000007918 */ /* 0x000fc00000000000 */
.L_x_1:


//--------------------- .nv.constant0.triton_poi_fused__log_softmax__to_copy_index_put_lift_fresh_1 --------------------------
	.section	.nv.constant0.triton_poi_fused__log_softmax__to_copy_index_put_lift_fresh_1,"a",@progbits
	.sectionflags	@""
	.align	4
.nv.constant0.triton_poi_fused__log_softmax__to_copy_index_put_lift_fresh_1:
	.zero		564
